//
// Generated by NVIDIA NVVM Compiler
//
// Compiler Build ID: CL-36424714
// Cuda compilation tools, release 13.0, V13.0.88
// Based on NVVM 20.0.0
//

.version 9.0
.target sm_100
.address_size 64

	// .globl	default_function_kernel

.visible .entry default_function_kernel(
	.param .u64 .ptr .align 1 default_function_kernel_param_0,
	.param .u64 .ptr .align 1 default_function_kernel_param_1
)
.maxntid 64
{
	.reg .pred 	%p<4>;
	.reg .b16 	%rs<16>;
	.reg .b32 	%r<47>;
	.reg .b32 	%f<2>;
	.reg .b64 	%rd<9>;

	ld.param.u64 	%rd1, [default_function_kernel_param_0];
	ld.param.u64 	%rd2, [default_function_kernel_param_1];
	mov.u32 	%r1, %ctaid.x;
	shl.b32 	%r4, %r1, 4;
	mov.u32 	%r2, %tid.x;
	shr.u32 	%r5, %r2, 2;
	or.b32  	%r3, %r4, %r5;
	setp.gt.u32 	%p1, %r3, 12596;
	@%p1 bra 	$L__BB0_2;
	cvta.to.global.u64 	%rd3, %rd1;
	cvta.to.global.u64 	%rd4, %rd2;
	cvt.u16.u32 	%rs1, %r3;
	mul.hi.u16 	%rs2, %rs1, 8657;
	shr.u16 	%rs3, %rs2, 7;
	shl.b32 	%r6, %r1, 6;
	or.b32  	%r7, %r6, %r2;
	mul.hi.u32 	%r8, %r7, -2025593451;
	shr.u32 	%r9, %r8, 11;
	mul.lo.s32 	%r10, %r9, 3876;
	sub.s32 	%r11, %r7, %r10;
	cvt.u16.u32 	%rs4, %r11;
	mul.hi.u16 	%rs5, %rs4, 1150;
	cvt.u32.u16 	%r12, %rs5;
	mul.lo.s16 	%rs6, %rs5, 121;
	shr.u16 	%rs7, %rs6, 11;
	mul.lo.s16 	%rs8, %rs7, 17;
	sub.s16 	%rs9, %rs5, %rs8;
	mad.lo.s32 	%r13, %r1, -57, %r7;
	mul.hi.u32 	%r14, %r13, 527452125;
	sub.s32 	%r15, %r13, %r14;
	shr.u32 	%r16, %r15, 1;
	add.s32 	%r17, %r16, %r14;
	shr.u32 	%r18, %r17, 5;
	mul.lo.s32 	%r19, %r18, 57;
	sub.s32 	%r20, %r13, %r19;
	cvt.u16.u32 	%rs10, %r20;
	mul.lo.s16 	%rs11, %rs10, 27;
	shr.u16 	%rs12, %rs11, 9;
	mul.lo.s16 	%rs13, %rs12, 76;
	cvt.u32.u16 	%r21, %rs13;
	and.b32  	%r22, %r21, 252;
	setp.gt.u32 	%p2, %r11, 1937;
	selp.b32 	%r23, 38, 0, %p2;
	mul.hi.u32 	%r24, %r13, -1356305461;
	sub.s32 	%r25, %r13, %r24;
	shr.u32 	%r26, %r25, 1;
	add.s32 	%r27, %r26, %r24;
	shr.u32 	%r28, %r27, 4;
	mul.lo.s32 	%r29, %r28, 19;
	sub.s32 	%r30, %r13, %r29;
	shl.b32 	%r31, %r30, 1;
	add.s32 	%r32, %r12, -34;
	setp.lt.u32 	%p3, %r11, 1938;
	selp.b32 	%r33, %r12, %r32, %p3;
	mul.hi.u32 	%r34, %r33, -252645135;
	shr.u32 	%r35, %r34, 4;
	add.s32 	%r36, %r23, %r31;
	and.b16  	%rs14, %rs9, 255;
	mov.b16 	%rs15, 3876;
	mov.b32 	%r37, {%rs15, %rs14};
	prmt.b32 	%r38, %r39, %r40, 0x3340U;
	cvt.u32.u16 	%r41, %rs3;
	prmt.b32 	%r42, %r41, 65508, 0x3340U;
	prmt.b32 	%r43, %r42, %r38, 0x5410U;
	dp2a.lo.u32.u32 	%r44, %r37, %r43, %r22;
	add.s32 	%r45, %r35, %r44;
	add.s32 	%r46, %r45, %r36;
	mul.wide.u32 	%rd5, %r46, 4;
	add.s64 	%rd6, %rd3, %rd5;
	ld.global.nc.f32 	%f1, [%rd6];
	mul.wide.u32 	%rd7, %r7, 4;
	add.s64 	%rd8, %rd4, %rd7;
	st.global.f32 	[%rd8], %f1;
$L__BB0_2:
	ret;

}


// ===== COMPILED SASS (sm_100) =====

	.target	sm_100

	.elftype	@"ET_EXEC"


//--------------------- .note.nv.tkinfo           --------------------------
	.section	.note.nv.tkinfo,"",@"SHT_NOTE"
	.sectionflags	@"SHF_NOTE_NV_TKINFO"
	.tkinfo
        /*0018*/ 	.word	0x00000002
        /*0030*/ 	.string	""
        /*0030*/ 	.string	"ptxas"
        /*0030*/ 	.string	"Cuda compilation tools, release 13.0, V13.0.88"
        /*0030*/ 	.string	"Build cuda_13.0.r13.0/compiler.36424714_0"
        /*0030*/ 	.string	"-arch sm_100 -m 64 "



//--------------------- .note.nv.cuinfo           --------------------------
	.section	.note.nv.cuinfo,"",@"SHT_NOTE"
	.sectionflags	@"SHF_NOTE_NV_CUINFO"
        /*0018*/ 	.short	0x0002
        /*001a*/ 	.short	0x0064
        /*001c*/ 	.short	0x0082
	.zero		2


//--------------------- .nv.info                  --------------------------
	.section	.nv.info,"",@"SHT_CUDA_INFO"
	.align	4


	//----- nvinfo : EIATTR_REGCOUNT
	.align		4
        /*0000*/ 	.byte	0x04, 0x2f
        /*0002*/ 	.short	(.L_1 - .L_0)
	.align		4
.L_0:
        /*0004*/ 	.word	index@(default_function_kernel)
        /*0008*/ 	.word	0x0000000f


	//----- nvinfo : EIATTR_FRAME_SIZE
	.align		4
.L_1:
        /*000c*/ 	.byte	0x04, 0x11
        /*000e*/ 	.short	(.L_3 - .L_2)
	.align		4
.L_2:
        /*0010*/ 	.word	index@(default_function_kernel)
        /*0014*/ 	.word	0x00000000


	//----- nvinfo : EIATTR_MIN_STACK_SIZE
	.align		4
.L_3:
        /*0018*/ 	.byte	0x04, 0x12
        /*001a*/ 	.short	(.L_5 - .L_4)
	.align		4
.L_4:
        /*001c*/ 	.word	index@(default_function_kernel)
        /*0020*/ 	.word	0x00000000
.L_5:


//--------------------- .nv.compat                --------------------------
	.section	.nv.compat,"",@"SHT_CUDA_COMPAT_INFO"
	.align	4
        /*0000*/ 	.byte	0x02, 0x09, 0x00, 0x00, 0x02, 0x02, 0x01, 0x00, 0x02, 0x05, 0x05, 0x00, 0x03, 0x07, 0x01, 0x01
        /*0010*/ 	.byte	0x02, 0x03, 0x00, 0x00, 0x02, 0x06, 0x01, 0x00, 0x04, 0x0b, 0x08, 0x00, 0x09, 0x00, 0x00, 0x00
        /*0020*/ 	.byte	0x00, 0x00, 0x00, 0x00


//--------------------- .nv.info.default_function_kernel --------------------------
	.section	.nv.info.default_function_kernel,"",@"SHT_CUDA_INFO"
	.sectionflags	@""
	.align	4


	//----- nvinfo : EIATTR_CUDA_API_VERSION
	.align		4
        /*0000*/ 	.byte	0x04, 0x37
        /*0002*/ 	.short	(.L_7 - .L_6)
.L_6:
        /*0004*/ 	.word	0x00000082


	//----- nvinfo : EIATTR_KPARAM_INFO
	.align		4
.L_7:
        /*0008*/ 	.byte	0x04, 0x17
        /*000a*/ 	.short	(.L_9 - .L_8)
.L_8:
        /*000c*/ 	.word	0x00000000
        /*0010*/ 	.short	0x0001
        /*0012*/ 	.short	0x0008
        /*0014*/ 	.byte	0x00, 0xf5, 0x21, 0x00


	//----- nvinfo : EIATTR_KPARAM_INFO
	.align		4
.L_9:
        /*0018*/ 	.byte	0x04, 0x17
        /*001a*/ 	.short	(.L_11 - .L_10)
.L_10:
        /*001c*/ 	.word	0x00000000
        /*0020*/ 	.short	0x0000
        /*0022*/ 	.short	0x0000
        /*0024*/ 	.byte	0x00, 0xf5, 0x21, 0x00


	//----- nvinfo : EIATTR_SPARSE_MMA_MASK
	.align		4
.L_11:
        /*0028*/ 	.byte	0x03, 0x50
        /*002a*/ 	.short	0x0000


	//----- nvinfo : EIATTR_MAXREG_COUNT
	.align		4
        /*002c*/ 	.byte	0x03, 0x1b
        /*002e*/ 	.short	0x00ff


	//----- nvinfo : EIATTR_MERCURY_ISA_VERSION
	.align		4
        /*0030*/ 	.byte	0x03, 0x5f
        /*0032*/ 	.short	0x0101


	//----- nvinfo : EIATTR_VRC_CTA_INIT_COUNT
	.align		4
        /*0034*/ 	.byte	0x02, 0x4a
	.zero		1
	.zero		1


	//----- nvinfo : EIATTR_EXIT_INSTR_OFFSETS
	.align		4
        /*0038*/ 	.byte	0x04, 0x1c
        /*003a*/ 	.short	(.L_13 - .L_12)


	//   ....[0]....
.L_12:
        /*003c*/ 	.word	0x00000070


	//   ....[1]....
        /*0040*/ 	.word	0x00000480


	//----- nvinfo : EIATTR_MAX_THREADS
	.align		4
.L_13:
        /*0044*/ 	.byte	0x04, 0x05
        /*0046*/ 	.short	(.L_15 - .L_14)
.L_14:
        /*0048*/ 	.word	0x00000040
        /*004c*/ 	.word	0x00000001
        /*0050*/ 	.word	0x00000001


	//----- nvinfo : EIATTR_CBANK_PARAM_SIZE
	.align		4
.L_15:
        /*0054*/ 	.byte	0x03, 0x19
        /*0056*/ 	.short	0x0010


	//----- nvinfo : EIATTR_PARAM_CBANK
	.align		4
        /*0058*/ 	.byte	0x04, 0x0a
        /*005a*/ 	.short	(.L_17 - .L_16)
	.align		4
.L_16:
        /*005c*/ 	.word	index@(.nv.constant0.default_function_kernel)
        /*0060*/ 	.short	0x0380
        /*0062*/ 	.short	0x0010


	//----- nvinfo : EIATTR_SW_WAR
	.align		4
.L_17:
        /*0064*/ 	.byte	0x04, 0x36
        /*0066*/ 	.short	(.L_19 - .L_18)
.L_18:
        /*0068*/ 	.word	0x00000008
.L_19:


//--------------------- .nv.callgraph             --------------------------
	.section	.nv.callgraph,"",@"SHT_CUDA_CALLGRAPH"
	.align	4
	.sectionentsize	8
	.align		4
        /*0000*/ 	.word	0x00000000
	.align		4
        /*0004*/ 	.word	0xffffffff
	.align		4
        /*0008*/ 	.word	0x00000000
	.align		4
        /*000c*/ 	.word	0xfffffffe
	.align		4
        /*0010*/ 	.word	0x00000000
	.align		4
        /*0014*/ 	.word	0xfffffffd
	.align		4
        /*0018*/ 	.word	0x00000000
	.align		4
        /*001c*/ 	.word	0xfffffffc


//--------------------- .text.default_function_kernel --------------------------
	.section	.text.default_function_kernel,"ax",@progbits
	.align	128
        .global         default_function_kernel
        .type           default_function_kernel,@function
        .size           default_function_kernel,(.L_x_1 - default_function_kernel)
        .other          default_function_kernel,@"STO_CUDA_ENTRY STV_DEFAULT"
default_function_kernel:
.text.default_function_kernel:
[----:B------:R-:W0:Y:S01]  /*0000*/  LDC R1, c[0x0][0x37c] ;  /* 0x0000df00ff017b82 */ /* 0x000e220000000800 */
[----:B------:R-:W1:Y:S01]  /*0010*/  S2R R7, SR_CTAID.X ;  /* 0x0000000000077919 */ /* 0x000e620000002500 */
[----:B------:R-:W2:Y:S01]  /*0020*/  S2R R9, SR_TID.X ;  /* 0x0000000000097919 */ /* 0x000ea20000002100 */
[----:B-1----:R-:W-:Y:S01]  /*0030*/  IMAD.SHL.U32 R0, R7, 0x10, RZ ;  /* 0x0000001007007824 */ /* 0x002fe200078e00ff */
[----:B--2---:R-:W-:-:S04]  /*0040*/  SHF.R.U32.HI R3, RZ, 0x2, R9 ;  /* 0x00000002ff037819 */ /* 0x004fc80000011609 */
[----:B------:R-:W-:-:S04]  /*0050*/  LOP3.LUT R5, R0, R3, RZ, 0xfc, !PT ;  /* 0x0000000300057212 */ /* 0x000fc800078efcff */
[----:B------:R-:W-:-:S13]  /*0060*/  ISETP.GT.U32.AND P0, PT, R5, 0x3134, PT ;  /* 0x000031340500780c */ /* 0x000fda0003f04070 */
[----:B0-----:R-:W-:Y:S05]  /*0070*/  @P0 EXIT ;  /* 0x000000000000094d */ /* 0x001fea0003800000 */
[----:B------:R-:W-:Y:S01]  /*0080*/  IMAD.SHL.U32 R0, R7, 0x40, RZ ;  /* 0x0000004007007824 */ /* 0x000fe200078e00ff */
[----:B------:R-:W-:Y:S01]  /*0090*/  UMOV UR4, 0x3340 ;  /* 0x0000334000047882 */ /* 0x000fe20000000000 */
[----:B------:R-:W-:Y:S02]  /*00a0*/  IMAD.MOV.U32 R12, RZ, RZ, 0xf24 ;  /* 0x00000f24ff0c7424 */ /* 0x000fe400078e00ff */
[----:B------:R-:W-:Y:S01]  /*00b0*/  IMAD.U32 R10, RZ, RZ, UR4 ;  /* 0x00000004ff0a7e24 */ /* 0x000fe2000f8e00ff */
[----:B------:R-:W-:Y:S01]  /*00c0*/  LOP3.LUT R0, R0, R9, RZ, 0xfc, !PT ;  /* 0x0000000900007212 */ /* 0x000fe200078efcff */
[----:B------:R-:W0:Y:S01]  /*00d0*/  LDCU.64 UR4, c[0x0][0x358] ;  /* 0x00006b00ff0477ac */ /* 0x000e220008000a00 */
[----:B------:R-:W-:Y:S02]  /*00e0*/  PRMT R9, R1, 0x3340, R1 ;  /* 0x0000334001097816 */ /* 0x000fe40000000001 */
[----:B------:R-:W-:Y:S01]  /*00f0*/  PRMT R12, R12, 0x5410, R12 ;  /* 0x000054100c0c7816 */ /* 0x000fe2000000000c */
[----:B------:R-:W-:-:S05]  /*0100*/  IMAD.HI.U32 R2, R0, -0x78bc1a6b, RZ ;  /* 0x8743e59500027827 */ /* 0x000fca00078e00ff */
[----:B------:R-:W-:-:S05]  /*0110*/  SHF.R.U32.HI R3, RZ, 0xb, R2 ;  /* 0x0000000bff037819 */ /* 0x000fca0000011602 */
[--C-:B------:R-:W-:Y:S02]  /*0120*/  IMAD R4, R3, -0xf24, R0.reuse ;  /* 0xfffff0dc03047824 */ /* 0x100fe400078e0200 */
[----:B------:R-:W-:-:S03]  /*0130*/  IMAD R3, R7, -0x39, R0 ;  /* 0xffffffc707037824 */ /* 0x000fc600078e0200 */
[C---:B------:R-:W-:Y:S01]  /*0140*/  LOP3.LUT R2, R4.reuse, 0xffff, RZ, 0xc0, !PT ;  /* 0x0000ffff04027812 */ /* 0x040fe200078ec0ff */
[C---:B------:R-:W-:Y:S01]  /*0150*/  IMAD.HI.U32 R6, R3.reuse, 0x1f7047dd, RZ ;  /* 0x1f7047dd03067827 */ /* 0x040fe200078e00ff */
[C---:B------:R-:W-:Y:S02]  /*0160*/  ISETP.GE.U32.AND P1, PT, R4.reuse, 0x792, PT ;  /* 0x000007920400780c */ /* 0x040fe40003f26070 */
[----:B------:R-:W-:Y:S01]  /*0170*/  ISETP.GT.U32.AND P0, PT, R4, 0x791, PT ;  /* 0x000007910400780c */ /* 0x000fe20003f04070 */
[----:B------:R-:W-:Y:S02]  /*0180*/  IMAD.IADD R7, R3, 0x1, -R6 ;  /* 0x0000000103077824 */ /* 0x000fe400078e0a06 */
[----:B------:R-:W-:-:S03]  /*0190*/  IMAD R2, R2, 0x47e, RZ ;  /* 0x0000047e02027824 */ /* 0x000fc600078e02ff */
[----:B------:R-:W-:Y:S02]  /*01a0*/  LEA.HI R7, R7, R6, RZ, 0x1f ;  /* 0x0000000607077211 */ /* 0x000fe400078ff8ff */
[----:B------:R-:W-:Y:S02]  /*01b0*/  SHF.R.U32.HI R2, RZ, 0x10, R2 ;  /* 0x00000010ff027819 */ /* 0x000fe40000011602 */
[----:B------:R-:W-:Y:S02]  /*01c0*/  SHF.R.U32.HI R6, RZ, 0x5, R7 ;  /* 0x00000005ff067819 */ /* 0x000fe40000011607 */
[----:B------:R-:W-:-:S03]  /*01d0*/  PRMT R8, R2, 0x9910, RZ ;  /* 0x0000991002087816 */ /* 0x000fc600000000ff */
[----:B------:R-:W-:Y:S02]  /*01e0*/  IMAD R7, R6, -0x39, R3 ;  /* 0xffffffc706077824 */ /* 0x000fe400078e0203 */
[----:B------:R-:W-:-:S03]  /*01f0*/  IMAD R6, R8, 0x79, RZ ;  /* 0x0000007908067824 */ /* 0x000fc600078e02ff */
[----:B------:R-:W-:Y:S02]  /*0200*/  PRMT R8, R7, 0x9910, RZ ;  /* 0x0000991007087816 */ /* 0x000fe400000000ff */
[----:B------:R-:W-:Y:S02]  /*0210*/  LOP3.LUT R6, R6, 0xffff, RZ, 0xc0, !PT ;  /* 0x0000ffff06067812 */ /* 0x000fe400078ec0ff */
[----:B------:R-:W-:Y:S01]  /*0220*/  LOP3.LUT R7, R5, 0xffff, RZ, 0xc0, !PT ;  /* 0x0000ffff05077812 */ /* 0x000fe200078ec0ff */
[----:B------:R-:W-:Y:S01]  /*0230*/  IMAD R5, R8, 0x1b, RZ ;  /* 0x0000001b08057824 */ /* 0x000fe200078e02ff */
[----:B------:R-:W-:-:S03]  /*0240*/  SHF.R.U32.HI R6, RZ, 0xb, R6 ;  /* 0x0000000bff067819 */ /* 0x000fc60000011606 */
[----:B------:R-:W-:Y:S01]  /*0250*/  IMAD R7, R7, 0x21d1, RZ ;  /* 0x000021d107077824 */ /* 0x000fe200078e02ff */
[----:B------:R-:W-:Y:S02]  /*0260*/  PRMT R6, R6, 0x9910, RZ ;  /* 0x0000991006067816 */ /* 0x000fe400000000ff */
[----:B------:R-:W-:Y:S02]  /*0270*/  LOP3.LUT R8, R5, 0xffff, RZ, 0xc0, !PT ;  /* 0x0000ffff05087812 */ /* 0x000fe400078ec0ff */
[----:B------:R-:W-:Y:S01]  /*0280*/  SHF.R.U32.HI R5, RZ, 0x17, R7 ;  /* 0x00000017ff057819 */ /* 0x000fe20000011607 */
[----:B------:R-:W-:Y:S01]  /*0290*/  IMAD R6, R6, 0x11, RZ ;  /* 0x0000001106067824 */ /* 0x000fe200078e02ff */
[----:B------:R-:W-:Y:S01]  /*02a0*/  SHF.R.U32.HI R7, RZ, 0x9, R8 ;  /* 0x00000009ff077819 */ /* 0x000fe20000011608 */
[----:B------:R-:W-:Y:S01]  /*02b0*/  IMAD.HI.U32 R8, R3, -0x50d79435, RZ ;  /* 0xaf286bcb03087827 */ /* 0x000fe200078e00ff */
[----:B------:R-:W-:Y:S02]  /*02c0*/  PRMT R10, R5, R10, 0xffe4 ;  /* 0x0000ffe4050a7416 */ /* 0x000fe4000000000a */
[----:B------:R-:W-:Y:S01]  /*02d0*/  PRMT R7, R7, 0x9910, RZ ;  /* 0x0000991007077816 */ /* 0x000fe200000000ff */
[----:B------:R-:W-:Y:S01]  /*02e0*/  IMAD.MOV R6, RZ, RZ, -R6 ;  /* 0x000000ffff067224 */ /* 0x000fe200078e0a06 */
[----:B------:R-:W-:Y:S01]  /*02f0*/  PRMT R9, R10, 0x5410, R9 ;  /* 0x000054100a097816 */ /* 0x000fe20000000009 */
[----:B------:R-:W-:-:S02]  /*0300*/  IMAD.IADD R5, R3, 0x1, -R8 ;  /* 0x0000000103057824 */ /* 0x000fc400078e0a08 */
[----:B------:R-:W-:Y:S01]  /*0310*/  IMAD R7, R7, 0x4c, RZ ;  /* 0x0000004c07077824 */ /* 0x000fe200078e02ff */
[----:B------:R-:W-:Y:S02]  /*0320*/  PRMT R11, R6, 0x7710, RZ ;  /* 0x00007710060b7816 */ /* 0x000fe400000000ff */
[----:B------:R-:W-:Y:S02]  /*0330*/  LEA.HI R5, R5, R8, RZ, 0x1f ;  /* 0x0000000805057211 */ /* 0x000fe400078ff8ff */
[----:B------:R-:W-:Y:S01]  /*0340*/  LOP3.LUT R7, R7, 0xfc, RZ, 0xc0, !PT ;  /* 0x000000fc07077812 */ /* 0x000fe200078ec0ff */
[C---:B------:R-:W-:Y:S01]  /*0350*/  IMAD.IADD R6, R2.reuse, 0x1, R11 ;  /* 0x0000000102067824 */ /* 0x040fe200078e020b */
[----:B------:R-:W-:Y:S01]  /*0360*/  SHF.R.U32.HI R8, RZ, 0x4, R5 ;  /* 0x00000004ff087819 */ /* 0x000fe20000011605 */
[----:B------:R-:W-:Y:S01]  /*0370*/  @P1 VIADD R2, R2, 0xffffffde ;  /* 0xffffffde02021836 */ /* 0x000fe20000000000 */
[----:B------:R-:W1:Y:S02]  /*0380*/  LDC.64 R4, c[0x0][0x380] ;  /* 0x0000e000ff047b82 */ /* 0x000e640000000a00 */
[----:B------:R-:W-:Y:S01]  /*0390*/  LOP3.LUT R6, R6, 0xff, RZ, 0xc0, !PT ;  /* 0x000000ff06067812 */ /* 0x000fe200078ec0ff */
[----:B------:R-:W-:-:S02]  /*03a0*/  IMAD R8, R8, -0x13, R3 ;  /* 0xffffffed08087824 */ /* 0x000fc400078e0203 */
[----:B------:R-:W-:Y:S01]  /*03b0*/  IMAD.HI.U32 R2, R2, -0xf0f0f0f, RZ ;  /* 0xf0f0f0f102027827 */ /* 0x000fe200078e00ff */
[----:B------:R-:W-:Y:S02]  /*03c0*/  PRMT R6, R12, 0x5432, R6 ;  /* 0x000054320c067816 */ /* 0x000fe40000000006 */
[----:B------:R-:W-:-:S03]  /*03d0*/  LEA R3, R8, 0x26, 0x1 ;  /* 0x0000002608037811 */ /* 0x000fc600078e08ff */
[----:B------:R-:W-:Y:S02]  /*03e0*/  IDP.2A.LO.U16.U8 R7, R6, R9, R7 ;  /* 0x0000000906077226 */ /* 0x000fe40000001007 */
[----:B------:R-:W-:-:S03]  /*03f0*/  IMAD.SHL.U32 R6, R8, 0x2, RZ ;  /* 0x0000000208067824 */ /* 0x000fc600078e00ff */
[----:B------:R-:W-:Y:S01]  /*0400*/  LEA.HI R2, R2, R7, RZ, 0x1c ;  /* 0x0000000702027211 */ /* 0x000fe200078fe0ff */
[----:B------:R-:W-:-:S04]  /*0410*/  @!P0 IMAD.MOV R3, RZ, RZ, R6 ;  /* 0x000000ffff038224 */ /* 0x000fc800078e0206 */
[----:B------:R-:W-:-:S04]  /*0420*/  IMAD.IADD R3, R2, 0x1, R3 ;  /* 0x0000000102037824 */ /* 0x000fc800078e0203 */
[----:B-1----:R-:W-:Y:S02]  /*0430*/  IMAD.WIDE.U32 R4, R3, 0x4, R4 ;  /* 0x0000000403047825 */ /* 0x002fe400078e0004 */
[----:B------:R-:W1:Y:S04]  /*0440*/  LDC.64 R2, c[0x0][0x388] ;  /* 0x0000e200ff027b82 */ /* 0x000e680000000a00 */
[----:B0-----:R-:W2:Y:S01]  /*0450*/  LDG.E.CONSTANT R5, desc[UR4][R4.64] ;  /* 0x0000000404057981 */ /* 0x001ea2000c1e9900 */
[----:B-1----:R-:W-:-:S05]  /*0460*/  IMAD.WIDE.U32 R2, R0, 0x4, R2 ;  /* 0x0000000400027825 */ /* 0x002fca00078e0002 */
[----:B--2---:R-:W-:Y:S01]  /*0470*/  STG.E desc[UR4][R2.64], R5 ;  /* 0x0000000502007986 */ /* 0x004fe2000c101904 */
[----:B------:R-:W-:Y:S05]  /*0480*/  EXIT ;  /* 0x000000000000794d */ /* 0x000fea0003800000 */
.L_x_0:
[----:B------:R-:W-:-:S00]  /*0490*/  BRA `(.L_x_0) ;  /* 0xfffffffc00fc7947 */ /* 0x000fc0000383ffff */
[----:B------:R-:W-:-:S00]  /*04a0*/  NOP ;  /* 0x0000000000007918 */ /* 0x000fc00000000000 */
        /* <DEDUP_REMOVED lines=13> */
.L_x_1:


//--------------------- .nv.shared.reserved.0     --------------------------
	.section	.nv.shared.reserved.0,"aw",@nobits
	.weak		__nv_reservedSMEM_offset_0_alias
	.size		__nv_reservedSMEM_offset_0_alias, 0, 64
	.other		__nv_reservedSMEM_offset_0_alias,@"STO_CUDA_RESERVED_SHARED STV_DEFAULT"
__nv_reservedSMEM_offset_0_alias:
	.zero		0
	.zero		64


//--------------------- .nv.constant0.default_function_kernel --------------------------
	.section	.nv.constant0.default_function_kernel,"a",@progbits
	.sectionflags	@""
	.align	4
.nv.constant0.default_function_kernel:
	.zero		912


//--------------------- SYMBOLS --------------------------

	.type		.nv.reservedSmem.offset0,@object
	.size		.nv.reservedSmem.offset0,0x4
